//
// Generated by NVIDIA NVVM Compiler
//
// Compiler Build ID: CL-36424714
// Cuda compilation tools, release 13.0, V13.0.88
// Based on NVVM 20.0.0
//

.version 9.0
.target sm_100
.address_size 64

	// .globl	maxmin2

.visible .entry maxmin2(
	.param .u64 .ptr .align 1 maxmin2_param_0,
	.param .u64 .ptr .align 1 maxmin2_param_1
)
{
	.reg .b32 	%r<9>;
	.reg .b64 	%rd<8>;

	ld.param.u64 	%rd1, [maxmin2_param_0];
	ld.param.u64 	%rd2, [maxmin2_param_1];
	cvta.to.global.u64 	%rd3, %rd2;
	cvta.to.global.u64 	%rd4, %rd1;
	mov.u32 	%r1, %ctaid.y;
	mov.u32 	%r2, %nctaid.x;
	mov.u32 	%r3, %ctaid.x;
	mad.lo.s32 	%r4, %r1, %r2, %r3;
	mov.u32 	%r5, %ntid.x;
	mov.u32 	%r6, %tid.x;
	mad.lo.s32 	%r7, %r4, %r5, %r6;
	mul.wide.u32 	%rd5, %r7, 4;
	add.s64 	%rd6, %rd4, %rd5;
	ld.global.u32 	%r8, [%rd6];
	add.s64 	%rd7, %rd3, %rd5;
	st.global.u32 	[%rd7], %r8;
	ret;

}


// ===== COMPILED SASS (sm_100) =====

	.target	sm_100

	.elftype	@"ET_EXEC"


//--------------------- .note.nv.tkinfo           --------------------------
	.section	.note.nv.tkinfo,"",@"SHT_NOTE"
	.sectionflags	@"SHF_NOTE_NV_TKINFO"
	.tkinfo
        /*0018*/ 	.word	0x00000002
        /*0030*/ 	.string	""
        /*0030*/ 	.string	"ptxas"
        /*0030*/ 	.string	"Cuda compilation tools, release 13.0, V13.0.88"
        /*0030*/ 	.string	"Build cuda_13.0.r13.0/compiler.36424714_0"
        /*0030*/ 	.string	"-arch sm_100 -m 64 "



//--------------------- .note.nv.cuinfo           --------------------------
	.section	.note.nv.cuinfo,"",@"SHT_NOTE"
	.sectionflags	@"SHF_NOTE_NV_CUINFO"
        /*0018*/ 	.short	0x0002
        /*001a*/ 	.short	0x0064
        /*001c*/ 	.short	0x0082
	.zero		2


//--------------------- .nv.info                  --------------------------
	.section	.nv.info,"",@"SHT_CUDA_INFO"
	.align	4


	//----- nvinfo : EIATTR_REGCOUNT
	.align		4
        /*0000*/ 	.byte	0x04, 0x2f
        /*0002*/ 	.short	(.L_1 - .L_0)
	.align		4
.L_0:
        /*0004*/ 	.word	index@(maxmin2)
        /*0008*/ 	.word	0x0000000a


	//----- nvinfo : EIATTR_FRAME_SIZE
	.align		4
.L_1:
        /*000c*/ 	.byte	0x04, 0x11
        /*000e*/ 	.short	(.L_3 - .L_2)
	.align		4
.L_2:
        /*0010*/ 	.word	index@(maxmin2)
        /*0014*/ 	.word	0x00000000


	//----- nvinfo : EIATTR_MIN_STACK_SIZE
	.align		4
.L_3:
        /*0018*/ 	.byte	0x04, 0x12
        /*001a*/ 	.short	(.L_5 - .L_4)
	.align		4
.L_4:
        /*001c*/ 	.word	index@(maxmin2)
        /*0020*/ 	.word	0x00000000
.L_5:


//--------------------- .nv.compat                --------------------------
	.section	.nv.compat,"",@"SHT_CUDA_COMPAT_INFO"
	.align	4
        /*0000*/ 	.byte	0x02, 0x09, 0x00, 0x00, 0x02, 0x02, 0x01, 0x00, 0x02, 0x05, 0x05, 0x00, 0x03, 0x07, 0x01, 0x01
        /*0010*/ 	.byte	0x02, 0x03, 0x00, 0x00, 0x02, 0x06, 0x01, 0x00, 0x04, 0x0b, 0x08, 0x00, 0x09, 0x00, 0x00, 0x00
        /*0020*/ 	.byte	0x00, 0x00, 0x00, 0x00


//--------------------- .nv.info.maxmin2          --------------------------
	.section	.nv.info.maxmin2,"",@"SHT_CUDA_INFO"
	.sectionflags	@""
	.align	4


	//----- nvinfo : EIATTR_CUDA_API_VERSION
	.align		4
        /*0000*/ 	.byte	0x04, 0x37
        /*0002*/ 	.short	(.L_7 - .L_6)
.L_6:
        /*0004*/ 	.word	0x00000082


	//----- nvinfo : EIATTR_KPARAM_INFO
	.align		4
.L_7:
        /*0008*/ 	.byte	0x04, 0x17
        /*000a*/ 	.short	(.L_9 - .L_8)
.L_8:
        /*000c*/ 	.word	0x00000000
        /*0010*/ 	.short	0x0001
        /*0012*/ 	.short	0x0008
        /*0014*/ 	.byte	0x00, 0xf5, 0x21, 0x00


	//----- nvinfo : EIATTR_KPARAM_INFO
	.align		4
.L_9:
        /*0018*/ 	.byte	0x04, 0x17
        /*001a*/ 	.short	(.L_11 - .L_10)
.L_10:
        /*001c*/ 	.word	0x00000000
        /*0020*/ 	.short	0x0000
        /*0022*/ 	.short	0x0000
        /*0024*/ 	.byte	0x00, 0xf5, 0x21, 0x00


	//----- nvinfo : EIATTR_SPARSE_MMA_MASK
	.align		4
.L_11:
        /*0028*/ 	.byte	0x03, 0x50
        /*002a*/ 	.short	0x0000


	//----- nvinfo : EIATTR_MAXREG_COUNT
	.align		4
        /*002c*/ 	.byte	0x03, 0x1b
        /*002e*/ 	.short	0x00ff


	//----- nvinfo : EIATTR_MERCURY_ISA_VERSION
	.align		4
        /*0030*/ 	.byte	0x03, 0x5f
        /*0032*/ 	.short	0x0101


	//----- nvinfo : EIATTR_VRC_CTA_INIT_COUNT
	.align		4
        /*0034*/ 	.byte	0x02, 0x4a
	.zero		1
	.zero		1


	//----- nvinfo : EIATTR_EXIT_INSTR_OFFSETS
	.align		4
        /*0038*/ 	.byte	0x04, 0x1c
        /*003a*/ 	.short	(.L_13 - .L_12)


	//   ....[0]....
.L_12:
        /*003c*/ 	.word	0x000000f0


	//----- nvinfo : EIATTR_CBANK_PARAM_SIZE
	.align		4
.L_13:
        /*0040*/ 	.byte	0x03, 0x19
        /*0042*/ 	.short	0x0010


	//----- nvinfo : EIATTR_PARAM_CBANK
	.align		4
        /*0044*/ 	.byte	0x04, 0x0a
        /*0046*/ 	.short	(.L_15 - .L_14)
	.align		4
.L_14:
        /*0048*/ 	.word	index@(.nv.constant0.maxmin2)
        /*004c*/ 	.short	0x0380
        /*004e*/ 	.short	0x0010


	//----- nvinfo : EIATTR_SW_WAR
	.align		4
.L_15:
        /*0050*/ 	.byte	0x04, 0x36
        /*0052*/ 	.short	(.L_17 - .L_16)
.L_16:
        /*0054*/ 	.word	0x00000008
.L_17:


//--------------------- .nv.callgraph             --------------------------
	.section	.nv.callgraph,"",@"SHT_CUDA_CALLGRAPH"
	.align	4
	.sectionentsize	8
	.align		4
        /*0000*/ 	.word	0x00000000
	.align		4
        /*0004*/ 	.word	0xffffffff
	.align		4
        /*0008*/ 	.word	0x00000000
	.align		4
        /*000c*/ 	.word	0xfffffffe
	.align		4
        /*0010*/ 	.word	0x00000000
	.align		4
        /*0014*/ 	.word	0xfffffffd
	.align		4
        /*0018*/ 	.word	0x00000000
	.align		4
        /*001c*/ 	.word	0xfffffffc


//--------------------- .text.maxmin2             --------------------------
	.section	.text.maxmin2,"ax",@progbits
	.align	128
        .global         maxmin2
        .type           maxmin2,@function
        .size           maxmin2,(.L_x_1 - maxmin2)
        .other          maxmin2,@"STO_CUDA_ENTRY STV_DEFAULT"
maxmin2:
.text.maxmin2:
[----:B------:R-:W-:Y:S01]  /*0000*/  LDC R1, c[0x0][0x37c] ;  /* 0x0000df00ff017b82 */ /* 0x000fe20000000800 */
[----:B------:R-:W0:Y:S07]  /*0010*/  S2R R0, SR_TID.X ;  /* 0x0000000000007919 */ /* 0x000e2e0000002100 */
[----:B------:R-:W-:Y:S01]  /*0020*/  S2UR UR4, SR_CTAID.Y ;  /* 0x00000000000479c3 */ /* 0x000fe20000002600 */
[----:B------:R-:W1:Y:S01]  /*0030*/  LDCU UR5, c[0x0][0x370] ;  /* 0x00006e00ff0577ac */ /* 0x000e620008000800 */
[----:B------:R-:W2:Y:S06]  /*0040*/  LDCU.64 UR8, c[0x0][0x358] ;  /* 0x00006b00ff0877ac */ /* 0x000eac0008000a00 */
[----:B------:R-:W1:Y:S08]  /*0050*/  S2UR UR6, SR_CTAID.X ;  /* 0x00000000000679c3 */ /* 0x000e700000002500 */
[----:B------:R-:W0:Y:S08]  /*0060*/  LDC R7, c[0x0][0x360] ;  /* 0x0000d800ff077b82 */ /* 0x000e300000000800 */
[----:B------:R-:W3:Y:S01]  /*0070*/  LDC.64 R2, c[0x0][0x380] ;  /* 0x0000e000ff027b82 */ /* 0x000ee20000000a00 */
[----:B-1----:R-:W-:-:S07]  /*0080*/  UIMAD UR4, UR4, UR5, UR6 ;  /* 0x00000005040472a4 */ /* 0x002fce000f8e0206 */
[----:B------:R-:W1:Y:S01]  /*0090*/  LDC.64 R4, c[0x0][0x388] ;  /* 0x0000e200ff047b82 */ /* 0x000e620000000a00 */
[----:B0-----:R-:W-:-:S04]  /*00a0*/  IMAD R7, R7, UR4, R0 ;  /* 0x0000000407077c24 */ /* 0x001fc8000f8e0200 */
[----:B---3--:R-:W-:-:S06]  /*00b0*/  IMAD.WIDE.U32 R2, R7, 0x4, R2 ;  /* 0x0000000407027825 */ /* 0x008fcc00078e0002 */
[----:B--2---:R-:W2:Y:S01]  /*00c0*/  LDG.E R3, desc[UR8][R2.64] ;  /* 0x0000000802037981 */ /* 0x004ea2000c1e1900 */
[----:B-1----:R-:W-:-:S05]  /*00d0*/  IMAD.WIDE.U32 R4, R7, 0x4, R4 ;  /* 0x0000000407047825 */ /* 0x002fca00078e0004 */
[----:B--2---:R-:W-:Y:S01]  /*00e0*/  STG.E desc[UR8][R4.64], R3 ;  /* 0x0000000304007986 */ /* 0x004fe2000c101908 */
[----:B------:R-:W-:Y:S05]  /*00f0*/  EXIT ;  /* 0x000000000000794d */ /* 0x000fea0003800000 */
.L_x_0:
[----:B------:R-:W-:-:S00]  /*0100*/  BRA `(.L_x_0) ;  /* 0xfffffffc00fc7947 */ /* 0x000fc0000383ffff */
[----:B------:R-:W-:-:S00]  /*0110*/  NOP ;  /* 0x0000000000007918 */ /* 0x000fc00000000000 */
        /* <DEDUP_REMOVED lines=14> */
.L_x_1:


//--------------------- .nv.shared.reserved.0     --------------------------
	.section	.nv.shared.reserved.0,"aw",@nobits
	.weak		__nv_reservedSMEM_offset_0_alias
	.size		__nv_reservedSMEM_offset_0_alias, 0, 64
	.other		__nv_reservedSMEM_offset_0_alias,@"STO_CUDA_RESERVED_SHARED STV_DEFAULT"
__nv_reservedSMEM_offset_0_alias:
	.zero		0
	.zero		64


//--------------------- .nv.constant0.maxmin2     --------------------------
	.section	.nv.constant0.maxmin2,"a",@progbits
	.sectionflags	@""
	.align	4
.nv.constant0.maxmin2:
	.zero		912


//--------------------- SYMBOLS --------------------------

	.type		.nv.reservedSmem.offset0,@object
	.size		.nv.reservedSmem.offset0,0x4
